//
// Generated by NVIDIA NVVM Compiler
//
// Compiler Build ID: CL-36424714
// Cuda compilation tools, release 13.0, V13.0.88
// Based on NVVM 20.0.0
//

.version 9.0
.target sm_100
.address_size 64

	// .globl	_Z11sobelKernelv

.visible .entry _Z11sobelKernelv()
{


	ret;

}


// ===== COMPILED SASS (sm_100) =====

	.target	sm_100

	.elftype	@"ET_EXEC"


//--------------------- .note.nv.tkinfo           --------------------------
	.section	.note.nv.tkinfo,"",@"SHT_NOTE"
	.sectionflags	@"SHF_NOTE_NV_TKINFO"
	.tkinfo
        /*0018*/ 	.word	0x00000002
        /*0030*/ 	.string	""
        /*0030*/ 	.string	"ptxas"
        /*0030*/ 	.string	"Cuda compilation tools, release 13.0, V13.0.88"
        /*0030*/ 	.string	"Build cuda_13.0.r13.0/compiler.36424714_0"
        /*0030*/ 	.string	"-arch sm_100 -m 64 "



//--------------------- .note.nv.cuinfo           --------------------------
	.section	.note.nv.cuinfo,"",@"SHT_NOTE"
	.sectionflags	@"SHF_NOTE_NV_CUINFO"
        /*0018*/ 	.short	0x0002
        /*001a*/ 	.short	0x0064
        /*001c*/ 	.short	0x0082
	.zero		2


//--------------------- .nv.info                  --------------------------
	.section	.nv.info,"",@"SHT_CUDA_INFO"
	.align	4


	//----- nvinfo : EIATTR_REGCOUNT
	.align		4
        /*0000*/ 	.byte	0x04, 0x2f
        /*0002*/ 	.short	(.L_1 - .L_0)
	.align		4
.L_0:
        /*0004*/ 	.word	index@(_Z11sobelKernelv)
        /*0008*/ 	.word	0x00000004


	//----- nvinfo : EIATTR_FRAME_SIZE
	.align		4
.L_1:
        /*000c*/ 	.byte	0x04, 0x11
        /*000e*/ 	.short	(.L_3 - .L_2)
	.align		4
.L_2:
        /*0010*/ 	.word	index@(_Z11sobelKernelv)
        /*0014*/ 	.word	0x00000000


	//----- nvinfo : EIATTR_MIN_STACK_SIZE
	.align		4
.L_3:
        /*0018*/ 	.byte	0x04, 0x12
        /*001a*/ 	.short	(.L_5 - .L_4)
	.align		4
.L_4:
        /*001c*/ 	.word	index@(_Z11sobelKernelv)
        /*0020*/ 	.word	0x00000000
.L_5:


//--------------------- .nv.compat                --------------------------
	.section	.nv.compat,"",@"SHT_CUDA_COMPAT_INFO"
	.align	4
        /*0000*/ 	.byte	0x02, 0x09, 0x00, 0x00, 0x02, 0x02, 0x01, 0x00, 0x02, 0x05, 0x05, 0x00, 0x03, 0x07, 0x01, 0x01
        /*0010*/ 	.byte	0x02, 0x03, 0x00, 0x00, 0x02, 0x06, 0x01, 0x00, 0x04, 0x0b, 0x08, 0x00, 0x09, 0x00, 0x00, 0x00
        /*0020*/ 	.byte	0x00, 0x00, 0x00, 0x00


//--------------------- .nv.info._Z11sobelKernelv --------------------------
	.section	.nv.info._Z11sobelKernelv,"",@"SHT_CUDA_INFO"
	.sectionflags	@""
	.align	4


	//----- nvinfo : EIATTR_CUDA_API_VERSION
	.align		4
        /*0000*/ 	.byte	0x04, 0x37
        /*0002*/ 	.short	(.L_7 - .L_6)
.L_6:
        /*0004*/ 	.word	0x00000082


	//----- nvinfo : EIATTR_SPARSE_MMA_MASK
	.align		4
.L_7:
        /*0008*/ 	.byte	0x03, 0x50
        /*000a*/ 	.short	0x0000


	//----- nvinfo : EIATTR_MAXREG_COUNT
	.align		4
        /*000c*/ 	.byte	0x03, 0x1b
        /*000e*/ 	.short	0x00ff


	//----- nvinfo : EIATTR_MERCURY_ISA_VERSION
	.align		4
        /*0010*/ 	.byte	0x03, 0x5f
        /*0012*/ 	.short	0x0101


	//----- nvinfo : EIATTR_VRC_CTA_INIT_COUNT
	.align		4
        /*0014*/ 	.byte	0x02, 0x4a
	.zero		1
	.zero		1


	//----- nvinfo : EIATTR_EXIT_INSTR_OFFSETS
	.align		4
        /*0018*/ 	.byte	0x04, 0x1c
        /*001a*/ 	.short	(.L_9 - .L_8)


	//   ....[0]....
.L_8:
        /*001c*/ 	.word	0x00000010


	//----- nvinfo : EIATTR_SW_WAR
	.align		4
.L_9:
        /*0020*/ 	.byte	0x04, 0x36
        /*0022*/ 	.short	(.L_11 - .L_10)
.L_10:
        /*0024*/ 	.word	0x00000008
.L_11:


//--------------------- .nv.callgraph             --------------------------
	.section	.nv.callgraph,"",@"SHT_CUDA_CALLGRAPH"
	.align	4
	.sectionentsize	8
	.align		4
        /*0000*/ 	.word	0x00000000
	.align		4
        /*0004*/ 	.word	0xffffffff
	.align		4
        /*0008*/ 	.word	0x00000000
	.align		4
        /*000c*/ 	.word	0xfffffffe
	.align		4
        /*0010*/ 	.word	0x00000000
	.align		4
        /*0014*/ 	.word	0xfffffffd
	.align		4
        /*0018*/ 	.word	0x00000000
	.align		4
        /*001c*/ 	.word	0xfffffffc


//--------------------- .text._Z11sobelKernelv    --------------------------
	.section	.text._Z11sobelKernelv,"ax",@progbits
	.align	128
        .global         _Z11sobelKernelv
        .type           _Z11sobelKernelv,@function
        .size           _Z11sobelKernelv,(.L_x_1 - _Z11sobelKernelv)
        .other          _Z11sobelKernelv,@"STO_CUDA_ENTRY STV_DEFAULT"
_Z11sobelKernelv:
.text._Z11sobelKernelv:
[----:B------:R-:W-:Y:S01]  /*0000*/  LDC R1, c[0x0][0x37c] ;  /* 0x0000df00ff017b82 */ /* 0x000fe20000000800 */
[----:B------:R-:W-:Y:S05]  /*0010*/  EXIT ;  /* 0x000000000000794d */ /* 0x000fea0003800000 */
.L_x_0:
[----:B------:R-:W-:-:S00]  /*0020*/  BRA `(.L_x_0) ;  /* 0xfffffffc00fc7947 */ /* 0x000fc0000383ffff */
[----:B------:R-:W-:-:S00]  /*0030*/  NOP ;  /* 0x0000000000007918 */ /* 0x000fc00000000000 */
        /* <DEDUP_REMOVED lines=12> */
.L_x_1:


//--------------------- .nv.shared.reserved.0     --------------------------
	.section	.nv.shared.reserved.0,"aw",@nobits
	.weak		__nv_reservedSMEM_offset_0_alias
	.size		__nv_reservedSMEM_offset_0_alias, 0, 64
	.other		__nv_reservedSMEM_offset_0_alias,@"STO_CUDA_RESERVED_SHARED STV_DEFAULT"
__nv_reservedSMEM_offset_0_alias:
	.zero		0
	.zero		64


//--------------------- .nv.constant0._Z11sobelKernelv --------------------------
	.section	.nv.constant0._Z11sobelKernelv,"a",@progbits
	.sectionflags	@""
	.align	4
.nv.constant0._Z11sobelKernelv:
	.zero		896


//--------------------- SYMBOLS --------------------------

	.type		.nv.reservedSmem.offset0,@object
	.size		.nv.reservedSmem.offset0,0x4
